//
// Generated by NVIDIA NVVM Compiler
//
// Compiler Build ID: CL-36424714
// Cuda compilation tools, release 13.0, V13.0.88
// Based on NVVM 20.0.0
//

.version 9.0
.target sm_100
.address_size 64

	// .globl	_Z14gpu_mmul_tiledPKfS0_Pfii
// _ZZ14gpu_mmul_tiledPKfS0_PfiiE3s_a has been demoted
// _ZZ14gpu_mmul_tiledPKfS0_PfiiE3s_b has been demoted

.visible .entry _Z14gpu_mmul_tiledPKfS0_Pfii(
	.param .u64 .ptr .align 1 _Z14gpu_mmul_tiledPKfS0_Pfii_param_0,
	.param .u64 .ptr .align 1 _Z14gpu_mmul_tiledPKfS0_Pfii_param_1,
	.param .u64 .ptr .align 1 _Z14gpu_mmul_tiledPKfS0_Pfii_param_2,
	.param .u32 _Z14gpu_mmul_tiledPKfS0_Pfii_param_3,
	.param .u32 _Z14gpu_mmul_tiledPKfS0_Pfii_param_4
)
{
	.reg .pred 	%p<16>;
	.reg .b32 	%r<75>;
	.reg .b32 	%f<127>;
	.reg .b64 	%rd<13>;
	// demoted variable
	.shared .align 4 .b8 _ZZ14gpu_mmul_tiledPKfS0_PfiiE3s_a[4096];
	// demoted variable
	.shared .align 4 .b8 _ZZ14gpu_mmul_tiledPKfS0_PfiiE3s_b[4096];
	ld.param.u64 	%rd3, [_Z14gpu_mmul_tiledPKfS0_Pfii_param_0];
	ld.param.u64 	%rd4, [_Z14gpu_mmul_tiledPKfS0_Pfii_param_1];
	ld.param.u64 	%rd5, [_Z14gpu_mmul_tiledPKfS0_Pfii_param_2];
	ld.param.u32 	%r34, [_Z14gpu_mmul_tiledPKfS0_Pfii_param_3];
	ld.param.u32 	%r35, [_Z14gpu_mmul_tiledPKfS0_Pfii_param_4];
	mov.u32 	%r1, %tid.x;
	mov.u32 	%r2, %tid.y;
	mov.u32 	%r36, %ctaid.x;
	mov.u32 	%r37, %ctaid.y;
	mad.lo.s32 	%r3, %r35, %r37, %r2;
	mad.lo.s32 	%r4, %r35, %r36, %r1;
	add.s32 	%r38, %r34, %r35;
	add.s32 	%r39, %r38, -1;
	div.s32 	%r5, %r39, %r35;
	setp.lt.s32 	%p1, %r5, 1;
	mov.f32 	%f125, 0f00000000;
	@%p1 bra 	$L__BB0_21;
	mul.lo.s32 	%r6, %r3, %r34;
	shl.b32 	%r41, %r2, 7;
	mov.u32 	%r42, _ZZ14gpu_mmul_tiledPKfS0_PfiiE3s_a;
	add.s32 	%r7, %r42, %r41;
	mov.u32 	%r43, _ZZ14gpu_mmul_tiledPKfS0_PfiiE3s_b;
	shl.b32 	%r44, %r1, 2;
	add.s32 	%r9, %r43, %r44;
	add.s32 	%r8, %r9, %r41;
	and.b32  	%r10, %r35, 15;
	and.b32  	%r11, %r35, 7;
	and.b32  	%r12, %r35, 2147483632;
	and.b32  	%r13, %r35, 3;
	neg.s32 	%r14, %r12;
	add.s32 	%r15, %r7, 32;
	add.s32 	%r16, %r9, 1024;
	cvta.to.global.u64 	%rd1, %rd3;
	cvta.to.global.u64 	%rd2, %rd4;
	mov.f32 	%f125, 0f00000000;
	mov.b32 	%r68, 0;
$L__BB0_2:
	mul.lo.s32 	%r45, %r68, %r35;
	add.s32 	%r46, %r45, %r1;
	add.s32 	%r19, %r45, %r2;
	max.s32 	%r47, %r3, %r46;
	setp.ge.s32 	%p2, %r47, %r34;
	mov.f32 	%f116, 0f00000000;
	@%p2 bra 	$L__BB0_4;
	add.s32 	%r48, %r46, %r6;
	mul.wide.s32 	%rd6, %r48, 4;
	add.s64 	%rd7, %rd1, %rd6;
	ld.global.f32 	%f116, [%rd7];
$L__BB0_4:
	shl.b32 	%r49, %r1, 2;
	add.s32 	%r50, %r7, %r49;
	st.shared.f32 	[%r50], %f116;
	max.s32 	%r51, %r19, %r4;
	setp.ge.s32 	%p3, %r51, %r34;
	mov.f32 	%f117, 0f00000000;
	@%p3 bra 	$L__BB0_6;
	mad.lo.s32 	%r52, %r19, %r34, %r4;
	mul.wide.s32 	%rd8, %r52, 4;
	add.s64 	%rd9, %rd2, %rd8;
	ld.global.f32 	%f117, [%rd9];
$L__BB0_6:
	setp.lt.s32 	%p4, %r35, 1;
	st.shared.f32 	[%r8], %f117;
	bar.sync 	0;
	@%p4 bra 	$L__BB0_20;
	setp.lt.u32 	%p5, %r35, 16;
	mov.b32 	%r73, 0;
	@%p5 bra 	$L__BB0_10;
	mov.u32 	%r69, %r16;
	mov.u32 	%r70, %r15;
	mov.u32 	%r71, %r14;
$L__BB0_9:
	.pragma "nounroll";
	ld.shared.f32 	%f26, [%r70+-32];
	ld.shared.f32 	%f27, [%r69+-1024];
	fma.rn.f32 	%f28, %f26, %f27, %f125;
	ld.shared.f32 	%f29, [%r70+-28];
	ld.shared.f32 	%f30, [%r69+-896];
	fma.rn.f32 	%f31, %f29, %f30, %f28;
	ld.shared.f32 	%f32, [%r70+-24];
	ld.shared.f32 	%f33, [%r69+-768];
	fma.rn.f32 	%f34, %f32, %f33, %f31;
	ld.shared.f32 	%f35, [%r70+-20];
	ld.shared.f32 	%f36, [%r69+-640];
	fma.rn.f32 	%f37, %f35, %f36, %f34;
	ld.shared.f32 	%f38, [%r70+-16];
	ld.shared.f32 	%f39, [%r69+-512];
	fma.rn.f32 	%f40, %f38, %f39, %f37;
	ld.shared.f32 	%f41, [%r70+-12];
	ld.shared.f32 	%f42, [%r69+-384];
	fma.rn.f32 	%f43, %f41, %f42, %f40;
	ld.shared.f32 	%f44, [%r70+-8];
	ld.shared.f32 	%f45, [%r69+-256];
	fma.rn.f32 	%f46, %f44, %f45, %f43;
	ld.shared.f32 	%f47, [%r70+-4];
	ld.shared.f32 	%f48, [%r69+-128];
	fma.rn.f32 	%f49, %f47, %f48, %f46;
	ld.shared.f32 	%f50, [%r70];
	ld.shared.f32 	%f51, [%r69];
	fma.rn.f32 	%f52, %f50, %f51, %f49;
	ld.shared.f32 	%f53, [%r70+4];
	ld.shared.f32 	%f54, [%r69+128];
	fma.rn.f32 	%f55, %f53, %f54, %f52;
	ld.shared.f32 	%f56, [%r70+8];
	ld.shared.f32 	%f57, [%r69+256];
	fma.rn.f32 	%f58, %f56, %f57, %f55;
	ld.shared.f32 	%f59, [%r70+12];
	ld.shared.f32 	%f60, [%r69+384];
	fma.rn.f32 	%f61, %f59, %f60, %f58;
	ld.shared.f32 	%f62, [%r70+16];
	ld.shared.f32 	%f63, [%r69+512];
	fma.rn.f32 	%f64, %f62, %f63, %f61;
	ld.shared.f32 	%f65, [%r70+20];
	ld.shared.f32 	%f66, [%r69+640];
	fma.rn.f32 	%f67, %f65, %f66, %f64;
	ld.shared.f32 	%f68, [%r70+24];
	ld.shared.f32 	%f69, [%r69+768];
	fma.rn.f32 	%f70, %f68, %f69, %f67;
	ld.shared.f32 	%f71, [%r70+28];
	ld.shared.f32 	%f72, [%r69+896];
	fma.rn.f32 	%f125, %f71, %f72, %f70;
	add.s32 	%r71, %r71, 16;
	add.s32 	%r70, %r70, 64;
	add.s32 	%r69, %r69, 2048;
	setp.ne.s32 	%p6, %r71, 0;
	mov.u32 	%r73, %r12;
	@%p6 bra 	$L__BB0_9;
$L__BB0_10:
	setp.eq.s32 	%p7, %r10, 0;
	@%p7 bra 	$L__BB0_20;
	add.s32 	%r54, %r10, -1;
	setp.lt.u32 	%p8, %r54, 7;
	@%p8 bra 	$L__BB0_13;
	shl.b32 	%r55, %r73, 2;
	add.s32 	%r56, %r7, %r55;
	ld.shared.f32 	%f74, [%r56];
	shl.b32 	%r57, %r73, 7;
	add.s32 	%r58, %r9, %r57;
	ld.shared.f32 	%f75, [%r58];
	fma.rn.f32 	%f76, %f74, %f75, %f125;
	ld.shared.f32 	%f77, [%r56+4];
	ld.shared.f32 	%f78, [%r58+128];
	fma.rn.f32 	%f79, %f77, %f78, %f76;
	ld.shared.f32 	%f80, [%r56+8];
	ld.shared.f32 	%f81, [%r58+256];
	fma.rn.f32 	%f82, %f80, %f81, %f79;
	ld.shared.f32 	%f83, [%r56+12];
	ld.shared.f32 	%f84, [%r58+384];
	fma.rn.f32 	%f85, %f83, %f84, %f82;
	ld.shared.f32 	%f86, [%r56+16];
	ld.shared.f32 	%f87, [%r58+512];
	fma.rn.f32 	%f88, %f86, %f87, %f85;
	ld.shared.f32 	%f89, [%r56+20];
	ld.shared.f32 	%f90, [%r58+640];
	fma.rn.f32 	%f91, %f89, %f90, %f88;
	ld.shared.f32 	%f92, [%r56+24];
	ld.shared.f32 	%f93, [%r58+768];
	fma.rn.f32 	%f94, %f92, %f93, %f91;
	ld.shared.f32 	%f95, [%r56+28];
	ld.shared.f32 	%f96, [%r58+896];
	fma.rn.f32 	%f125, %f95, %f96, %f94;
	add.s32 	%r73, %r73, 8;
$L__BB0_13:
	setp.eq.s32 	%p9, %r11, 0;
	@%p9 bra 	$L__BB0_20;
	add.s32 	%r59, %r11, -1;
	setp.lt.u32 	%p10, %r59, 3;
	@%p10 bra 	$L__BB0_16;
	shl.b32 	%r60, %r73, 2;
	add.s32 	%r61, %r7, %r60;
	ld.shared.f32 	%f98, [%r61];
	shl.b32 	%r62, %r73, 7;
	add.s32 	%r63, %r9, %r62;
	ld.shared.f32 	%f99, [%r63];
	fma.rn.f32 	%f100, %f98, %f99, %f125;
	ld.shared.f32 	%f101, [%r61+4];
	ld.shared.f32 	%f102, [%r63+128];
	fma.rn.f32 	%f103, %f101, %f102, %f100;
	ld.shared.f32 	%f104, [%r61+8];
	ld.shared.f32 	%f105, [%r63+256];
	fma.rn.f32 	%f106, %f104, %f105, %f103;
	ld.shared.f32 	%f107, [%r61+12];
	ld.shared.f32 	%f108, [%r63+384];
	fma.rn.f32 	%f125, %f107, %f108, %f106;
	add.s32 	%r73, %r73, 4;
$L__BB0_16:
	setp.eq.s32 	%p11, %r13, 0;
	@%p11 bra 	$L__BB0_20;
	setp.eq.s32 	%p12, %r13, 1;
	shl.b32 	%r64, %r73, 2;
	add.s32 	%r31, %r7, %r64;
	ld.shared.f32 	%f109, [%r31];
	shl.b32 	%r65, %r73, 7;
	add.s32 	%r32, %r9, %r65;
	ld.shared.f32 	%f110, [%r32];
	fma.rn.f32 	%f125, %f109, %f110, %f125;
	@%p12 bra 	$L__BB0_20;
	setp.eq.s32 	%p13, %r13, 2;
	ld.shared.f32 	%f111, [%r31+4];
	ld.shared.f32 	%f112, [%r32+128];
	fma.rn.f32 	%f125, %f111, %f112, %f125;
	@%p13 bra 	$L__BB0_20;
	ld.shared.f32 	%f113, [%r31+8];
	ld.shared.f32 	%f114, [%r32+256];
	fma.rn.f32 	%f125, %f113, %f114, %f125;
$L__BB0_20:
	bar.sync 	0;
	add.s32 	%r68, %r68, 1;
	setp.ne.s32 	%p14, %r68, %r5;
	@%p14 bra 	$L__BB0_2;
$L__BB0_21:
	max.s32 	%r66, %r3, %r4;
	setp.ge.s32 	%p15, %r66, %r34;
	@%p15 bra 	$L__BB0_23;
	mad.lo.s32 	%r67, %r3, %r34, %r4;
	cvta.to.global.u64 	%rd10, %rd5;
	mul.wide.s32 	%rd11, %r67, 4;
	add.s64 	%rd12, %rd10, %rd11;
	st.global.f32 	[%rd12], %f125;
$L__BB0_23:
	ret;

}


// ===== COMPILED SASS (sm_100) =====

	.target	sm_100

	.elftype	@"ET_EXEC"


//--------------------- .note.nv.tkinfo           --------------------------
	.section	.note.nv.tkinfo,"",@"SHT_NOTE"
	.sectionflags	@"SHF_NOTE_NV_TKINFO"
	.tkinfo
        /*0018*/ 	.word	0x00000002
        /*0030*/ 	.string	""
        /*0030*/ 	.string	"ptxas"
        /*0030*/ 	.string	"Cuda compilation tools, release 13.0, V13.0.88"
        /*0030*/ 	.string	"Build cuda_13.0.r13.0/compiler.36424714_0"
        /*0030*/ 	.string	"-arch sm_100 -m 64 "



//--------------------- .note.nv.cuinfo           --------------------------
	.section	.note.nv.cuinfo,"",@"SHT_NOTE"
	.sectionflags	@"SHF_NOTE_NV_CUINFO"
        /*0018*/ 	.short	0x0002
        /*001a*/ 	.short	0x0064
        /*001c*/ 	.short	0x0082
	.zero		2


//--------------------- .nv.info                  --------------------------
	.section	.nv.info,"",@"SHT_CUDA_INFO"
	.align	4


	//----- nvinfo : EIATTR_REGCOUNT
	.align		4
        /*0000*/ 	.byte	0x04, 0x2f
        /*0002*/ 	.short	(.L_1 - .L_0)
	.align		4
.L_0:
        /*0004*/ 	.word	index@(_Z14gpu_mmul_tiledPKfS0_Pfii)
        /*0008*/ 	.word	0x00000020


	//----- nvinfo : EIATTR_FRAME_SIZE
	.align		4
.L_1:
        /*000c*/ 	.byte	0x04, 0x11
        /*000e*/ 	.short	(.L_3 - .L_2)
	.align		4
.L_2:
        /*0010*/ 	.word	index@(_Z14gpu_mmul_tiledPKfS0_Pfii)
        /*0014*/ 	.word	0x00000000


	//----- nvinfo : EIATTR_MIN_STACK_SIZE
	.align		4
.L_3:
        /*0018*/ 	.byte	0x04, 0x12
        /*001a*/ 	.short	(.L_5 - .L_4)
	.align		4
.L_4:
        /*001c*/ 	.word	index@(_Z14gpu_mmul_tiledPKfS0_Pfii)
        /*0020*/ 	.word	0x00000000
.L_5:


//--------------------- .nv.compat                --------------------------
	.section	.nv.compat,"",@"SHT_CUDA_COMPAT_INFO"
	.align	4
        /*0000*/ 	.byte	0x02, 0x09, 0x00, 0x00, 0x02, 0x02, 0x01, 0x00, 0x02, 0x05, 0x05, 0x00, 0x03, 0x07, 0x01, 0x01
        /*0010*/ 	.byte	0x02, 0x03, 0x00, 0x00, 0x02, 0x06, 0x01, 0x00, 0x04, 0x0b, 0x08, 0x00, 0x09, 0x00, 0x00, 0x00
        /*0020*/ 	.byte	0x00, 0x00, 0x00, 0x00


//--------------------- .nv.info._Z14gpu_mmul_tiledPKfS0_Pfii --------------------------
	.section	.nv.info._Z14gpu_mmul_tiledPKfS0_Pfii,"",@"SHT_CUDA_INFO"
	.sectionflags	@""
	.align	4


	//----- nvinfo : EIATTR_CUDA_API_VERSION
	.align		4
        /*0000*/ 	.byte	0x04, 0x37
        /*0002*/ 	.short	(.L_7 - .L_6)
.L_6:
        /*0004*/ 	.word	0x00000082


	//----- nvinfo : EIATTR_KPARAM_INFO
	.align		4
.L_7:
        /*0008*/ 	.byte	0x04, 0x17
        /*000a*/ 	.short	(.L_9 - .L_8)
.L_8:
        /*000c*/ 	.word	0x00000000
        /*0010*/ 	.short	0x0004
        /*0012*/ 	.short	0x001c
        /*0014*/ 	.byte	0x00, 0xf0, 0x11, 0x00


	//----- nvinfo : EIATTR_KPARAM_INFO
	.align		4
.L_9:
        /*0018*/ 	.byte	0x04, 0x17
        /*001a*/ 	.short	(.L_11 - .L_10)
.L_10:
        /*001c*/ 	.word	0x00000000
        /*0020*/ 	.short	0x0003
        /*0022*/ 	.short	0x0018
        /*0024*/ 	.byte	0x00, 0xf0, 0x11, 0x00


	//----- nvinfo : EIATTR_KPARAM_INFO
	.align		4
.L_11:
        /*0028*/ 	.byte	0x04, 0x17
        /*002a*/ 	.short	(.L_13 - .L_12)
.L_12:
        /*002c*/ 	.word	0x00000000
        /*0030*/ 	.short	0x0002
        /*0032*/ 	.short	0x0010
        /*0034*/ 	.byte	0x00, 0xf5, 0x21, 0x00


	//----- nvinfo : EIATTR_KPARAM_INFO
	.align		4
.L_13:
        /*0038*/ 	.byte	0x04, 0x17
        /*003a*/ 	.short	(.L_15 - .L_14)
.L_14:
        /*003c*/ 	.word	0x00000000
        /*0040*/ 	.short	0x0001
        /*0042*/ 	.short	0x0008
        /*0044*/ 	.byte	0x00, 0xf5, 0x21, 0x00


	//----- nvinfo : EIATTR_KPARAM_INFO
	.align		4
.L_15:
        /*0048*/ 	.byte	0x04, 0x17
        /*004a*/ 	.short	(.L_17 - .L_16)
.L_16:
        /*004c*/ 	.word	0x00000000
        /*0050*/ 	.short	0x0000
        /*0052*/ 	.short	0x0000
        /*0054*/ 	.byte	0x00, 0xf5, 0x21, 0x00


	//----- nvinfo : EIATTR_SPARSE_MMA_MASK
	.align		4
.L_17:
        /*0058*/ 	.byte	0x03, 0x50
        /*005a*/ 	.short	0x0000


	//----- nvinfo : EIATTR_MAXREG_COUNT
	.align		4
        /*005c*/ 	.byte	0x03, 0x1b
        /*005e*/ 	.short	0x00ff


	//----- nvinfo : EIATTR_NUM_BARRIERS
	.align		4
        /*0060*/ 	.byte	0x02, 0x4c
        /*0062*/ 	.byte	0x01
	.zero		1


	//----- nvinfo : EIATTR_MERCURY_ISA_VERSION
	.align		4
        /*0064*/ 	.byte	0x03, 0x5f
        /*0066*/ 	.short	0x0101


	//----- nvinfo : EIATTR_UNUSED_LOAD_BYTE_OFFSET
	.align		4
        /*0068*/ 	.byte	0x04, 0x44
        /*006a*/ 	.short	(.L_19 - .L_18)


	//   ....[0]....
.L_18:
        /*006c*/ 	.word	0x00000af0
        /*0070*/ 	.word	0x00000fff


	//----- nvinfo : EIATTR_VRC_CTA_INIT_COUNT
	.align		4
.L_19:
        /*0074*/ 	.byte	0x02, 0x4a
	.zero		1
	.zero		1


	//----- nvinfo : EIATTR_EXIT_INSTR_OFFSETS
	.align		4
        /*0078*/ 	.byte	0x04, 0x1c
        /*007a*/ 	.short	(.L_21 - .L_20)


	//   ....[0]....
.L_20:
        /*007c*/ 	.word	0x00000bc0


	//   ....[1]....
        /*0080*/ 	.word	0x00000c10


	//----- nvinfo : EIATTR_CBANK_PARAM_SIZE
	.align		4
.L_21:
        /*0084*/ 	.byte	0x03, 0x19
        /*0086*/ 	.short	0x0020


	//----- nvinfo : EIATTR_PARAM_CBANK
	.align		4
        /*0088*/ 	.byte	0x04, 0x0a
        /*008a*/ 	.short	(.L_23 - .L_22)
	.align		4
.L_22:
        /*008c*/ 	.word	index@(.nv.constant0._Z14gpu_mmul_tiledPKfS0_Pfii)
        /*0090*/ 	.short	0x0380
        /*0092*/ 	.short	0x0020


	//----- nvinfo : EIATTR_SW_WAR
	.align		4
.L_23:
        /*0094*/ 	.byte	0x04, 0x36
        /*0096*/ 	.short	(.L_25 - .L_24)
.L_24:
        /*0098*/ 	.word	0x00000008
.L_25:


//--------------------- .nv.callgraph             --------------------------
	.section	.nv.callgraph,"",@"SHT_CUDA_CALLGRAPH"
	.align	4
	.sectionentsize	8
	.align		4
        /*0000*/ 	.word	0x00000000
	.align		4
        /*0004*/ 	.word	0xffffffff
	.align		4
        /*0008*/ 	.word	0x00000000
	.align		4
        /*000c*/ 	.word	0xfffffffe
	.align		4
        /*0010*/ 	.word	0x00000000
	.align		4
        /*0014*/ 	.word	0xfffffffd
	.align		4
        /*0018*/ 	.word	0x00000000
	.align		4
        /*001c*/ 	.word	0xfffffffc


//--------------------- .text._Z14gpu_mmul_tiledPKfS0_Pfii --------------------------
	.section	.text._Z14gpu_mmul_tiledPKfS0_Pfii,"ax",@progbits
	.align	128
        .global         _Z14gpu_mmul_tiledPKfS0_Pfii
        .type           _Z14gpu_mmul_tiledPKfS0_Pfii,@function
        .size           _Z14gpu_mmul_tiledPKfS0_Pfii,(.L_x_8 - _Z14gpu_mmul_tiledPKfS0_Pfii)
        .other          _Z14gpu_mmul_tiledPKfS0_Pfii,@"STO_CUDA_ENTRY STV_DEFAULT"
_Z14gpu_mmul_tiledPKfS0_Pfii:
.text._Z14gpu_mmul_tiledPKfS0_Pfii:
[----:B------:R-:W-:Y:S08]  /*0000*/  LDC R1, c[0x0][0x37c] ;  /* 0x0000df00ff017b82 */ /* 0x000ff00000000800 */
[----:B------:R-:W0:Y:S01]  /*0010*/  LDC.64 R6, c[0x0][0x398] ;  /* 0x0000e600ff067b82 */ /* 0x000e220000000a00 */
[----:B------:R-:W1:Y:S01]  /*0020*/  LDCU.64 UR8, c[0x0][0x358] ;  /* 0x00006b00ff0877ac */ /* 0x000e620008000a00 */
[----:B------:R-:W-:-:S06]  /*0030*/  IMAD.MOV.U32 R25, RZ, RZ, RZ ;  /* 0x000000ffff197224 */ /* 0x000fcc00078e00ff */
[----:B------:R-:W-:Y:S08]  /*0040*/  S2UR UR5, SR_CTAID.Y ;  /* 0x00000000000579c3 */ /* 0x000ff00000002600 */
[----:B------:R-:W2:Y:S01]  /*0050*/  S2UR UR4, SR_CTAID.X ;  /* 0x00000000000479c3 */ /* 0x000ea20000002500 */
[----:B0-----:R-:W-:Y:S01]  /*0060*/  IABS R9, R7 ;  /* 0x0000000700097213 */ /* 0x001fe20000000000 */
[----:B------:R-:W-:-:S03]  /*0070*/  IMAD.IADD R0, R7, 0x1, R6 ;  /* 0x0000000107007824 */ /* 0x000fc600078e0206 */
[----:B------:R-:W0:Y:S02]  /*0080*/  I2F.RP R5, R9 ;  /* 0x0000000900057306 */ /* 0x000e240000209400 */
[----:B------:R-:W-:-:S04]  /*0090*/  IADD3 R4, PT, PT, R0, -0x1, RZ ;  /* 0xffffffff00047810 */ /* 0x000fc80007ffe0ff */
[----:B------:R-:W-:Y:S02]  /*00a0*/  IABS R0, R4 ;  /* 0x0000000400007213 */ /* 0x000fe40000000000 */
[----:B------:R-:W-:-:S04]  /*00b0*/  LOP3.LUT R4, R4, R7, RZ, 0x3c, !PT ;  /* 0x0000000704047212 */ /* 0x000fc800078e3cff */
[----:B------:R-:W-:Y:S01]  /*00c0*/  ISETP.GE.AND P1, PT, R4, RZ, PT ;  /* 0x000000ff0400720c */ /* 0x000fe20003f26270 */
[----:B0-----:R-:W0:Y:S02]  /*00d0*/  MUFU.RCP R5, R5 ;  /* 0x0000000500057308 */ /* 0x001e240000001000 */
[----:B0-----:R-:W-:-:S06]  /*00e0*/  IADD3 R2, PT, PT, R5, 0xffffffe, RZ ;  /* 0x0ffffffe05027810 */ /* 0x001fcc0007ffe0ff */
[----:B------:R0:W3:Y:S02]  /*00f0*/  F2I.FTZ.U32.TRUNC.NTZ R3, R2 ;  /* 0x0000000200037305 */ /* 0x0000e4000021f000 */
[----:B0-----:R-:W-:Y:S01]  /*0100*/  IMAD.MOV.U32 R2, RZ, RZ, RZ ;  /* 0x000000ffff027224 */ /* 0x001fe200078e00ff */
[----:B---3--:R-:W-:-:S05]  /*0110*/  IADD3 R8, PT, PT, RZ, -R3, RZ ;  /* 0x80000003ff087210 */ /* 0x008fca0007ffe0ff */
[----:B------:R-:W-:-:S04]  /*0120*/  IMAD R11, R8, R9, RZ ;  /* 0x00000009080b7224 */ /* 0x000fc800078e02ff */
[----:B------:R-:W-:-:S06]  /*0130*/  IMAD.HI.U32 R3, R3, R11, R2 ;  /* 0x0000000b03037227 */ /* 0x000fcc00078e0002 */
[----:B------:R-:W-:-:S05]  /*0140*/  IMAD.HI.U32 R3, R3, R0, RZ ;  /* 0x0000000003037227 */ /* 0x000fca00078e00ff */
[----:B------:R-:W-:-:S05]  /*0150*/  IADD3 R2, PT, PT, -R3, RZ, RZ ;  /* 0x000000ff03027210 */ /* 0x000fca0007ffe1ff */
[C---:B------:R-:W-:Y:S02]  /*0160*/  IMAD R0, R9.reuse, R2, R0 ;  /* 0x0000000209007224 */ /* 0x040fe400078e0200 */
[----:B------:R-:W2:Y:S03]  /*0170*/  S2R R2, SR_TID.X ;  /* 0x0000000000027919 */ /* 0x000ea60000002100 */
[----:B------:R-:W-:-:S13]  /*0180*/  ISETP.GT.U32.AND P2, PT, R9, R0, PT ;  /* 0x000000000900720c */ /* 0x000fda0003f44070 */
[-C--:B------:R-:W-:Y:S01]  /*0190*/  @!P2 IADD3 R0, PT, PT, R0, -R9.reuse, RZ ;  /* 0x800000090000a210 */ /* 0x080fe20007ffe0ff */
[----:B------:R-:W-:Y:S01]  /*01a0*/  @!P2 VIADD R3, R3, 0x1 ;  /* 0x000000010303a836 */ /* 0x000fe20000000000 */
[C---:B------:R-:W-:Y:S02]  /*01b0*/  ISETP.NE.AND P2, PT, R7.reuse, RZ, PT ;  /* 0x000000ff0700720c */ /* 0x040fe40003f45270 */
[----:B------:R-:W-:Y:S02]  /*01c0*/  ISETP.GE.U32.AND P0, PT, R0, R9, PT ;  /* 0x000000090000720c */ /* 0x000fe40003f06070 */
[----:B------:R-:W0:Y:S01]  /*01d0*/  S2R R0, SR_TID.Y ;  /* 0x0000000000007919 */ /* 0x000e220000002200 */
[----:B--2---:R-:W-:-:S10]  /*01e0*/  IMAD R23, R7, UR4, R2 ;  /* 0x0000000407177c24 */ /* 0x004fd4000f8e0202 */
[----:B------:R-:W-:-:S04]  /*01f0*/  @P0 IADD3 R3, PT, PT, R3, 0x1, RZ ;  /* 0x0000000103030810 */ /* 0x000fc80007ffe0ff */
[----:B------:R-:W-:Y:S02]  /*0200*/  @!P1 IADD3 R3, PT, PT, -R3, RZ, RZ ;  /* 0x000000ff03039210 */ /* 0x000fe40007ffe1ff */
[----:B------:R-:W-:-:S04]  /*0210*/  @!P2 LOP3.LUT R3, RZ, R7, RZ, 0x33, !PT ;  /* 0x00000007ff03a212 */ /* 0x000fc800078e33ff */
[----:B------:R-:W-:Y:S01]  /*0220*/  ISETP.GE.AND P0, PT, R3, 0x1, PT ;  /* 0x000000010300780c */ /* 0x000fe20003f06270 */
[----:B0-----:R-:W-:-:S12]  /*0230*/  IMAD R18, R7, UR5, R0 ;  /* 0x0000000507127c24 */ /* 0x001fd8000f8e0200 */
[----:B-1----:R-:W-:Y:S05]  /*0240*/  @!P0 BRA `(.L_x_0) ;  /* 0x0000000800548947 */ /* 0x002fea0003800000 */
[----:B------:R-:W0:Y:S01]  /*0250*/  S2UR UR6, SR_CgaCtaId ;  /* 0x00000000000679c3 */ /* 0x000e220000008800 */
[----:B------:R-:W-:Y:S01]  /*0260*/  UMOV UR4, 0x400 ;  /* 0x0000040000047882 */ /* 0x000fe20000000000 */
[C---:B------:R-:W-:Y:S01]  /*0270*/  LOP3.LUT R14, R7.reuse, 0x7ffffff0, RZ, 0xc0, !PT ;  /* 0x7ffffff0070e7812 */ /* 0x040fe200078ec0ff */
[----:B------:R-:W-:Y:S01]  /*0280*/  UIADD3 UR5, UPT, UPT, UR4, 0x1000, URZ ;  /* 0x0000100004057890 */ /* 0x000fe2000fffe0ff */
[----:B------:R-:W-:Y:S01]  /*0290*/  HFMA2 R25, -RZ, RZ, 0, 0 ;  /* 0x00000000ff197431 */ /* 0x000fe200000001ff */
[C---:B------:R-:W-:Y:S02]  /*02a0*/  LOP3.LUT R16, R7.reuse, 0xf, RZ, 0xc0, !PT ;  /* 0x0000000f07107812 */ /* 0x040fe400078ec0ff */
[C---:B------:R-:W-:Y:S02]  /*02b0*/  LOP3.LUT R15, R7.reuse, 0x7, RZ, 0xc0, !PT ;  /* 0x00000007070f7812 */ /* 0x040fe400078ec0ff */
[----:B------:R-:W-:Y:S02]  /*02c0*/  LOP3.LUT R13, R7, 0x3, RZ, 0xc0, !PT ;  /* 0x00000003070d7812 */ /* 0x000fe400078ec0ff */
[----:B------:R-:W-:Y:S01]  /*02d0*/  IADD3 R4, PT, PT, -R14, RZ, RZ ;  /* 0x000000ff0e047210 */ /* 0x000fe20007ffe1ff */
[----:B0-----:R-:W-:-:S02]  /*02e0*/  ULEA UR4, UR6, UR4, 0x18 ;  /* 0x0000000406047291 */ /* 0x001fc4000f8ec0ff */
[----:B------:R-:W-:-:S04]  /*02f0*/  ULEA UR5, UR6, UR5, 0x18 ;  /* 0x0000000506057291 */ /* 0x000fc8000f8ec0ff */
[----:B------:R-:W-:Y:S01]  /*0300*/  LEA R21, R0, UR4, 0x7 ;  /* 0x0000000400157c11 */ /* 0x000fe2000f8e38ff */
[----:B------:R-:W-:Y:S01]  /*0310*/  UMOV UR4, URZ ;  /* 0x000000ff00047c82 */ /* 0x000fe20008000000 */
[----:B------:R-:W-:-:S03]  /*0320*/  LEA R19, R2, UR5, 0x2 ;  /* 0x0000000502137c11 */ /* 0x000fc6000f8e10ff */
[----:B------:R-:W-:Y:S01]  /*0330*/  VIADD R12, R21, 0x20 ;  /* 0x00000020150c7836 */ /* 0x000fe20000000000 */
[----:B------:R-:W-:Y:S02]  /*0340*/  LEA R17, R0, R19, 0x7 ;  /* 0x0000001300117211 */ /* 0x000fe400078e38ff */
[----:B------:R-:W-:-:S07]  /*0350*/  IADD3 R5, PT, PT, R19, 0x400, RZ ;  /* 0x0000040013057810 */ /* 0x000fce0007ffe0ff */
.L_x_6:
[----:B0-----:R-:W0:Y:S01]  /*0360*/  LDC.64 R6, c[0x0][0x398] ;  /* 0x0000e600ff067b82 */ /* 0x001e220000000a00 */
[----:B------:R-:W-:Y:S01]  /*0370*/  MOV R22, RZ ;  /* 0x000000ff00167202 */ /* 0x000fe20000000f00 */
[C---:B0-----:R-:W-:Y:S02]  /*0380*/  IMAD R27, R7.reuse, UR4, R2 ;  /* 0x00000004071b7c24 */ /* 0x041fe4000f8e0202 */
[----:B------:R-:W-:-:S03]  /*0390*/  IMAD R20, R7, UR4, R0 ;  /* 0x0000000407147c24 */ /* 0x000fc6000f8e0200 */
[----:B------:R-:W-:Y:S02]  /*03a0*/  VIMNMX R9, PT, PT, R18, R27, !PT ;  /* 0x0000001b12097248 */ /* 0x000fe40007fe0100 */
[----:B------:R-:W-:Y:S02]  /*03b0*/  VIMNMX R11, PT, PT, R23, R20, !PT ;  /* 0x00000014170b7248 */ /* 0x000fe40007fe0100 */
[-C--:B------:R-:W-:Y:S02]  /*03c0*/  ISETP.GE.AND P0, PT, R9, R6.reuse, PT ;  /* 0x000000060900720c */ /* 0x080fe40003f06270 */
[----:B------:R-:W-:-:S11]  /*03d0*/  ISETP.GE.AND P1, PT, R11, R6, PT ;  /* 0x000000060b00720c */ /* 0x000fd60003f26270 */
[----:B------:R-:W0:Y:S01]  /*03e0*/  @!P0 LDC.64 R10, c[0x0][0x380] ;  /* 0x0000e000ff0a8b82 */ /* 0x000e220000000a00 */
[-C--:B------:R-:W-:Y:S02]  /*03f0*/  @!P0 IMAD R27, R18, R6.reuse, R27 ;  /* 0x00000006121b8224 */ /* 0x080fe400078e021b */
[----:B------:R-:W-:Y:S02]  /*0400*/  @!P1 IMAD R29, R20, R6, R23 ;  /* 0x00000006141d9224 */ /* 0x000fe400078e0217 */
[----:B------:R-:W-:-:S03]  /*0410*/  IMAD.MOV.U32 R20, RZ, RZ, RZ ;  /* 0x000000ffff147224 */ /* 0x000fc600078e00ff */
[----:B------:R-:W1:Y:S01]  /*0420*/  @!P1 LDC.64 R8, c[0x0][0x388] ;  /* 0x0000e200ff089b82 */ /* 0x000e620000000a00 */
[----:B0-----:R-:W-:-:S05]  /*0430*/  @!P0 IMAD.WIDE R10, R27, 0x4, R10 ;  /* 0x000000041b0a8825 */ /* 0x001fca00078e020a */
[----:B------:R-:W2:Y:S01]  /*0440*/  @!P0 LDG.E R20, desc[UR8][R10.64] ;  /* 0x000000080a148981 */ /* 0x000ea2000c1e1900 */
[----:B-1----:R-:W-:-:S05]  /*0450*/  @!P1 IMAD.WIDE R8, R29, 0x4, R8 ;  /* 0x000000041d089825 */ /* 0x002fca00078e0208 */
[----:B------:R-:W3:Y:S01]  /*0460*/  @!P1 LDG.E R22, desc[UR8][R8.64] ;  /* 0x0000000808169981 */ /* 0x000ee2000c1e1900 */
[----:B------:R-:W-:Y:S01]  /*0470*/  ISETP.GE.AND P1, PT, R7, 0x1, PT ;  /* 0x000000010700780c */ /* 0x000fe20003f26270 */
[----:B------:R-:W-:Y:S01]  /*0480*/  UIADD3 UR4, UPT, UPT, UR4, 0x1, URZ ;  /* 0x0000000104047890 */ /* 0x000fe2000fffe0ff */
[----:B------:R-:W-:-:S05]  /*0490*/  LEA R27, R2, R21, 0x2 ;  /* 0x00000015021b7211 */ /* 0x000fca00078e10ff */
[----:B------:R-:W-:Y:S01]  /*04a0*/  ISETP.NE.AND P0, PT, R3, UR4, PT ;  /* 0x0000000403007c0c */ /* 0x000fe2000bf05270 */
[----:B--2---:R0:W-:Y:S04]  /*04b0*/  STS [R27], R20 ;  /* 0x000000141b007388 */ /* 0x0041e80000000800 */
[----:B---3--:R0:W-:Y:S01]  /*04c0*/  STS [R17], R22 ;  /* 0x0000001611007388 */ /* 0x0081e20000000800 */
[----:B------:R-:W-:Y:S06]  /*04d0*/  BAR.SYNC.DEFER_BLOCKING 0x0 ;  /* 0x0000000000007b1d */ /* 0x000fec0000010000 */
[----:B------:R-:W-:Y:S05]  /*04e0*/  @!P1 BRA `(.L_x_1) ;  /* 0x0000000400a49947 */ /* 0x000fea0003800000 */
[----:B------:R-:W-:Y:S01]  /*04f0*/  ISETP.GE.U32.AND P1, PT, R7, 0x10, PT ;  /* 0x000000100700780c */ /* 0x000fe20003f26070 */
[----:B0-----:R-:W-:-:S12]  /*0500*/  IMAD.MOV.U32 R20, RZ, RZ, RZ ;  /* 0x000000ffff147224 */ /* 0x001fd800078e00ff */
[----:B------:R-:W-:Y:S05]  /*0510*/  @!P1 BRA `(.L_x_2) ;  /* 0x0000000000b49947 */ /* 0x000fea0003800000 */
[----:B------:R-:W-:Y:S01]  /*0520*/  MOV R22, R5 ;  /* 0x0000000500167202 */ /* 0x000fe20000000f00 */
[----:B------:R-:W-:Y:S01]  /*0530*/  IMAD.MOV.U32 R7, RZ, RZ, R4 ;  /* 0x000000ffff077224 */ /* 0x000fe200078e0004 */
[----:B------:R-:W-:-:S07]  /*0540*/  MOV R20, R12 ;  /* 0x0000000c00147202 */ /* 0x000fce0000000f00 */
.L_x_3:
[----:B------:R-:W-:Y:S01]  /*0550*/  LDS R24, [R22+-0x400] ;  /* 0xfffc000016187984 */ /* 0x000fe20000000800 */
[----:B------:R-:W-:-:S03]  /*0560*/  IADD3 R7, PT, PT, R7, 0x10, RZ ;  /* 0x0000001007077810 */ /* 0x000fc60007ffe0ff */
[----:B------:R-:W0:Y:S01]  /*0570*/  LDS.128 R8, [R20+-0x20] ;  /* 0xffffe00014087984 */ /* 0x000e220000000c00 */
[----:B------:R-:W-:-:S03]  /*0580*/  ISETP.NE.AND P1, PT, R7, RZ, PT ;  /* 0x000000ff0700720c */ /* 0x000fc60003f25270 */
[----:B------:R-:W1:Y:S01]  /*0590*/  LDS R27, [R22+-0x380] ;  /* 0xfffc8000161b7984 */ /* 0x000e620000000800 */
[----:B0-----:R-:W-:-:S03]  /*05a0*/  FFMA R8, R8, R24, R25 ;  /* 0x0000001808087223 */ /* 0x001fc60000000019 */
[----:B------:R-:W0:Y:S01]  /*05b0*/  LDS R24, [R22+-0x300] ;  /* 0xfffd000016187984 */ /* 0x000e220000000800 */
[----:B-1----:R-:W-:-:S03]  /*05c0*/  FFMA R9, R27, R9, R8 ;  /* 0x000000091b097223 */ /* 0x002fc60000000008 */
[----:B------:R-:W1:Y:S04]  /*05d0*/  LDS R25, [R22+-0x280] ;  /* 0xfffd800016197984 */ /* 0x000e680000000800 */
[----:B------:R-:W-:Y:S01]  /*05e0*/  LDS R27, [R22+-0x180] ;  /* 0xfffe8000161b7984 */ /* 0x000fe20000000800 */
[----:B0-----:R-:W-:-:S03]  /*05f0*/  FFMA R10, R24, R10, R9 ;  /* 0x0000000a180a7223 */ /* 0x001fc60000000009 */
[----:B------:R-:W-:Y:S01]  /*0600*/  LDS R24, [R22+-0x200] ;  /* 0xfffe000016187984 */ /* 0x000fe20000000800 */
[----:B-1----:R-:W-:-:S03]  /*0610*/  FFMA R25, R25, R11, R10 ;  /* 0x0000000b19197223 */ /* 0x002fc6000000000a */
[----:B------:R-:W0:Y:S02]  /*0620*/  LDS.128 R8, [R20+-0x10] ;  /* 0xfffff00014087984 */ /* 0x000e240000000c00 */
[----:B0-----:R-:W-:Y:S02]  /*0630*/  FFMA R8, R8, R24, R25 ;  /* 0x0000001808087223 */ /* 0x001fe40000000019 */
[----:B------:R-:W0:Y:S02]  /*0640*/  LDS R24, [R22+-0x100] ;  /* 0xffff000016187984 */ /* 0x000e240000000800 */
[----:B------:R-:W-:Y:S02]  /*0650*/  FFMA R9, R27, R9, R8 ;  /* 0x000000091b097223 */ /* 0x000fe40000000008 */
[----:B------:R-:W1:Y:S04]  /*0660*/  LDS R25, [R22+-0x80] ;  /* 0xffff800016197984 */ /* 0x000e680000000800 */
[----:B------:R-:W-:Y:S01]  /*0670*/  LDS R27, [R22+0x80] ;  /* 0x00008000161b7984 */ /* 0x000fe20000000800 */
[----:B0-----:R-:W-:-:S03]  /*0680*/  FFMA R10, R24, R10, R9 ;  /* 0x0000000a180a7223 */ /* 0x001fc60000000009 */
[----:B------:R-:W-:Y:S01]  /*0690*/  LDS R24, [R22] ;  /* 0x0000000016187984 */ /* 0x000fe20000000800 */
[----:B-1----:R-:W-:-:S03]  /*06a0*/  FFMA R25, R25, R11, R10 ;  /* 0x0000000b19197223 */ /* 0x002fc6000000000a */
[----:B------:R-:W0:Y:S02]  /*06b0*/  LDS.128 R8, [R20] ;  /* 0x0000000014087984 */ /* 0x000e240000000c00 */
[----:B0-----:R-:W-:Y:S02]  /*06c0*/  FFMA R8, R8, R24, R25 ;  /* 0x0000001808087223 */ /* 0x001fe40000000019 */
[----:B------:R-:W0:Y:S02]  /*06d0*/  LDS R24, [R22+0x100] ;  /* 0x0001000016187984 */ /* 0x000e240000000800 */
[----:B------:R-:W-:Y:S02]  /*06e0*/  FFMA R9, R27, R9, R8 ;  /* 0x000000091b097223 */ /* 0x000fe40000000008 */
[----:B------:R-:W1:Y:S04]  /*06f0*/  LDS R25, [R22+0x180] ;  /* 0x0001800016197984 */ /* 0x000e680000000800 */
[----:B------:R-:W-:Y:S01]  /*0700*/  LDS R27, [R22+0x280] ;  /* 0x00028000161b7984 */ /* 0x000fe20000000800 */
[----:B0-----:R-:W-:-:S03]  /*0710*/  FFMA R10, R24, R10, R9 ;  /* 0x0000000a180a7223 */ /* 0x001fc60000000009 */
[----:B------:R-:W-:Y:S01]  /*0720*/  LDS R24, [R22+0x200] ;  /* 0x0002000016187984 */ /* 0x000fe20000000800 */
[----:B-1----:R-:W-:-:S03]  /*0730*/  FFMA R25, R25, R11, R10 ;  /* 0x0000000b19197223 */ /* 0x002fc6000000000a */
[----:B------:R0:W1:Y:S02]  /*0740*/  LDS.128 R8, [R20+0x10] ;  /* 0x0000100014087984 */ /* 0x0000640000000c00 */
[----:B0-----:R-:W-:Y:S01]  /*0750*/  IADD3 R20, PT, PT, R20, 0x40, RZ ;  /* 0x0000004014147810 */ /* 0x001fe20007ffe0ff */
[----:B-1----:R-:W-:Y:S02]  /*0760*/  FFMA R8, R8, R24, R25 ;  /* 0x0000001808087223 */ /* 0x002fe40000000019 */
[----:B------:R-:W0:Y:S02]  /*0770*/  LDS R24, [R22+0x300] ;  /* 0x0003000016187984 */ /* 0x000e240000000800 */
[----:B------:R-:W-:Y:S02]  /*0780*/  FFMA R9, R27, R9, R8 ;  /* 0x000000091b097223 */ /* 0x000fe40000000008 */
[----:B------:R1:W2:Y:S02]  /*0790*/  LDS R25, [R22+0x380] ;  /* 0x0003800016197984 */ /* 0x0002a40000000800 */
[----:B-1----:R-:W-:-:S02]  /*07a0*/  VIADD R22, R22, 0x800 ;  /* 0x0000080016167836 */ /* 0x002fc40000000000 */
[----:B0-----:R-:W-:-:S04]  /*07b0*/  FFMA R10, R24, R10, R9 ;  /* 0x0000000a180a7223 */ /* 0x001fc80000000009 */
[----:B--2---:R-:W-:Y:S01]  /*07c0*/  FFMA R25, R25, R11, R10 ;  /* 0x0000000b19197223 */ /* 0x004fe2000000000a */
[----:B------:R-:W-:Y:S06]  /*07d0*/  @P1 BRA `(.L_x_3) ;  /* 0xfffffffc005c1947 */ /* 0x000fec000383ffff */
[----:B------:R-:W-:-:S07]  /*07e0*/  MOV R20, R14 ;  /* 0x0000000e00147202 */ /* 0x000fce0000000f00 */
.L_x_2:
[----:B------:R-:W-:-:S13]  /*07f0*/  ISETP.NE.AND P1, PT, R16, RZ, PT ;  /* 0x000000ff1000720c */ /* 0x000fda0003f25270 */
[----:B------:R-:W-:Y:S05]  /*0800*/  @!P1 BRA `(.L_x_1) ;  /* 0x0000000000dc9947 */ /* 0x000fea0003800000 */
[----:B------:R-:W-:Y:S02]  /*0810*/  IADD3 R7, PT, PT, R16, -0x1, RZ ;  /* 0xffffffff10077810 */ /* 0x000fe40007ffe0ff */
[----:B------:R-:W-:Y:S02]  /*0820*/  ISETP.NE.AND P2, PT, R15, RZ, PT ;  /* 0x000000ff0f00720c */ /* 0x000fe40003f45270 */
[----:B------:R-:W-:-:S13]  /*0830*/  ISETP.GE.U32.AND P1, PT, R7, 0x7, PT ;  /* 0x000000070700780c */ /* 0x000fda0003f26070 */
[----:B------:R-:W-:Y:S05]  /*0840*/  @!P1 BRA `(.L_x_4) ;  /* 0x0000000000549947 */ /* 0x000fea0003800000 */
[C---:B------:R-:W-:Y:S01]  /*0850*/  IMAD R7, R20.reuse, 0x80, R19 ;  /* 0x0000008014077824 */ /* 0x040fe200078e0213 */
[C---:B------:R-:W-:Y:S02]  /*0860*/  LEA R22, R20.reuse, R21, 0x2 ;  /* 0x0000001514167211 */ /* 0x040fe400078e10ff */
[----:B------:R-:W-:Y:S02]  /*0870*/  IADD3 R20, PT, PT, R20, 0x8, RZ ;  /* 0x0000000814147810 */ /* 0x000fe40007ffe0ff */
[----:B------:R-:W-:Y:S04]  /*0880*/  LDS R24, [R7] ;  /* 0x0000000007187984 */ /* 0x000fe80000000800 */
[----:B------:R-:W0:Y:S04]  /*0890*/  LDS.128 R8, [R22] ;  /* 0x0000000016087984 */ /* 0x000e280000000c00 */
[----:B------:R-:W1:Y:S04]  /*08a0*/  LDS R27, [R7+0x80] ;  /* 0x00008000071b7984 */ /* 0x000e680000000800 */
[----:B------:R-:W-:Y:S04]  /*08b0*/  LDS R29, [R7+0x180] ;  /* 0x00018000071d7984 */ /* 0x000fe80000000800 */
[----:B------:R-:W-:Y:S01]  /*08c0*/  LDS R26, [R7+0x380] ;  /* 0x00038000071a7984 */ /* 0x000fe20000000800 */
[----:B0-----:R-:W-:-:S03]  /*08d0*/  FFMA R8, R8, R24, R25 ;  /* 0x0000001808087223 */ /* 0x001fc60000000019 */
[----:B------:R-:W0:Y:S01]  /*08e0*/  LDS R24, [R7+0x100] ;  /* 0x0001000007187984 */ /* 0x000e220000000800 */
[----:B-1----:R-:W-:-:S03]  /*08f0*/  FFMA R9, R27, R9, R8 ;  /* 0x000000091b097223 */ /* 0x002fc60000000008 */
[----:B------:R-:W-:Y:S04]  /*0900*/  LDS R25, [R7+0x200] ;  /* 0x0002000007197984 */ /* 0x000fe80000000800 */
[----:B------:R-:W-:Y:S01]  /*0910*/  LDS R27, [R7+0x280] ;  /* 0x00028000071b7984 */ /* 0x000fe20000000800 */
[----:B0-----:R-:W-:-:S03]  /*0920*/  FFMA R10, R24, R10, R9 ;  /* 0x0000000a180a7223 */ /* 0x001fc60000000009 */
[----:B------:R-:W-:Y:S01]  /*0930*/  LDS R24, [R7+0x300] ;  /* 0x0003000007187984 */ /* 0x000fe20000000800 */
[----:B------:R-:W-:-:S03]  /*0940*/  FFMA R29, R29, R11, R10 ;  /* 0x0000000b1d1d7223 */ /* 0x000fc6000000000a */
[----:B------:R-:W0:Y:S02]  /*0950*/  LDS.128 R8, [R22+0x10] ;  /* 0x0000100016087984 */ /* 0x000e240000000c00 */
[----:B0-----:R-:W-:-:S04]  /*0960*/  FFMA R8, R8, R25, R29 ;  /* 0x0000001908087223 */ /* 0x001fc8000000001d */
[----:B------:R-:W-:-:S04]  /*0970*/  FFMA R9, R27, R9, R8 ;  /* 0x000000091b097223 */ /* 0x000fc80000000008 */
[----:B------:R-:W-:-:S04]  /*0980*/  FFMA R10, R24, R10, R9 ;  /* 0x0000000a180a7223 */ /* 0x000fc80000000009 */
[----:B------:R-:W-:-:S07]  /*0990*/  FFMA R25, R26, R11, R10 ;  /* 0x0000000b1a197223 */ /* 0x000fce000000000a */
.L_x_4:
[----:B------:R-:W-:Y:S05]  /*09a0*/  @!P2 BRA `(.L_x_1) ;  /* 0x000000000074a947 */ /* 0x000fea0003800000 */
[----:B------:R-:W-:Y:S01]  /*09b0*/  VIADD R7, R15, 0xffffffff ;  /* 0xffffffff0f077836 */ /* 0x000fe20000000000 */
[----:B------:R-:W-:-:S04]  /*09c0*/  ISETP.NE.AND P2, PT, R13, RZ, PT ;  /* 0x000000ff0d00720c */ /* 0x000fc80003f45270 */
[----:B------:R-:W-:-:S13]  /*09d0*/  ISETP.GE.U32.AND P1, PT, R7, 0x3, PT ;  /* 0x000000030700780c */ /* 0x000fda0003f26070 */
[----:B------:R-:W-:Y:S05]  /*09e0*/  @!P1 BRA `(.L_x_5) ;  /* 0x0000000000309947 */ /* 0x000fea0003800000 */
[C---:B------:R-:W-:Y:S02]  /*09f0*/  LEA R8, R20.reuse, R21, 0x2 ;  /* 0x0000001514087211 */ /* 0x040fe400078e10ff */
[C---:B------:R-:W-:Y:S01]  /*0a00*/  LEA R7, R20.reuse, R19, 0x7 ;  /* 0x0000001314077211 */ /* 0x040fe200078e38ff */
[----:B------:R-:W-:-:S03]  /*0a10*/  VIADD R20, R20, 0x4 ;  /* 0x0000000414147836 */ /* 0x000fc60000000000 */
[----:B------:R-:W-:Y:S04]  /*0a20*/  LDS.128 R8, [R8] ;  /* 0x0000000008087984 */ /* 0x000fe80000000c00 */
[----:B------:R-:W0:Y:S04]  /*0a30*/  LDS R22, [R7] ;  /* 0x0000000007167984 */ /* 0x000e280000000800 */
[----:B------:R-:W1:Y:S04]  /*0a40*/  LDS R27, [R7+0x80] ;  /* 0x00008000071b7984 */ /* 0x000e680000000800 */
[----:B------:R-:W2:Y:S04]  /*0a50*/  LDS R24, [R7+0x100] ;  /* 0x0001000007187984 */ /* 0x000ea80000000800 */
[----:B------:R-:W3:Y:S01]  /*0a60*/  LDS R29, [R7+0x180] ;  /* 0x00018000071d7984 */ /* 0x000ee20000000800 */
[----:B0-----:R-:W-:-:S04]  /*0a70*/  FFMA R22, R8, R22, R25 ;  /* 0x0000001608167223 */ /* 0x001fc80000000019 */
[----:B-1----:R-:W-:-:S04]  /*0a80*/  FFMA R9, R27, R9, R22 ;  /* 0x000000091b097223 */ /* 0x002fc80000000016 */
[----:B--2---:R-:W-:-:S04]  /*0a90*/  FFMA R10, R24, R10, R9 ;  /* 0x0000000a180a7223 */ /* 0x004fc80000000009 */
[----:B---3--:R-:W-:-:S07]  /*0aa0*/  FFMA R25, R29, R11, R10 ;  /* 0x0000000b1d197223 */ /* 0x008fce000000000a */
.L_x_5:
[----:B------:R-:W-:Y:S05]  /*0ab0*/  @!P2 BRA `(.L_x_1) ;  /* 0x000000000030a947 */ /* 0x000fea0003800000 */
[C---:B------:R-:W-:Y:S02]  /*0ac0*/  LEA R8, R20.reuse, R21, 0x2 ;  /* 0x0000001514087211 */ /* 0x040fe400078e10ff */
[----:B------:R-:W-:Y:S02]  /*0ad0*/  LEA R22, R20, R19, 0x7 ;  /* 0x0000001314167211 */ /* 0x000fe400078e38ff */
[----:B------:R-:W-:Y:S02]  /*0ae0*/  ISETP.NE.AND P1, PT, R13, 0x1, PT ;  /* 0x000000010d00780c */ /* 0x000fe40003f25270 */
[----:B------:R-:W-:Y:S04]  /*0af0*/  LDS.128 R8, [R8] ;  /* 0x0000000008087984 */ /* 0x000fe80000000c00 */
[----:B------:R-:W0:Y:S02]  /*0b00*/  LDS R7, [R22] ;  /* 0x0000000016077984 */ /* 0x000e240000000800 */
[----:B0-----:R-:W-:-:S05]  /*0b10*/  FFMA R25, R8, R7, R25 ;  /* 0x0000000708197223 */ /* 0x001fca0000000019 */
[----:B------:R-:W-:Y:S05]  /*0b20*/  @!P1 BRA `(.L_x_1) ;  /* 0x0000000000149947 */ /* 0x000fea0003800000 */
[----:B------:R-:W-:Y:S01]  /*0b30*/  ISETP.NE.AND P1, PT, R13, 0x2, PT ;  /* 0x000000020d00780c */ /* 0x000fe20003f25270 */
[----:B------:R-:W0:-:S12]  /*0b40*/  LDS R8, [R22+0x80] ;  /* 0x0000800016087984 */ /* 0x000e180000000800 */
[----:B------:R-:W1:Y:S01]  /*0b50*/  @P1 LDS R20, [R22+0x100] ;  /* 0x0001000016141984 */ /* 0x000e620000000800 */
[----:B0-----:R-:W-:-:S04]  /*0b60*/  FFMA R25, R8, R9, R25 ;  /* 0x0000000908197223 */ /* 0x001fc80000000019 */
[----:B-1----:R-:W-:-:S07]  /*0b70*/  @P1 FFMA R25, R20, R10, R25 ;  /* 0x0000000a14191223 */ /* 0x002fce0000000019 */
.L_x_1:
[----:B------:R-:W-:Y:S06]  /*0b80*/  BAR.SYNC.DEFER_BLOCKING 0x0 ;  /* 0x0000000000007b1d */ /* 0x000fec0000010000 */
[----:B------:R-:W-:Y:S05]  /*0b90*/  @P0 BRA `(.L_x_6) ;  /* 0xfffffff400f00947 */ /* 0x000fea000383ffff */
.L_x_0:
[----:B------:R-:W-:-:S04]  /*0ba0*/  VIMNMX R3, PT, PT, R18, R23, !PT ;  /* 0x0000001712037248 */ /* 0x000fc80007fe0100 */
[----:B------:R-:W-:-:S13]  /*0bb0*/  ISETP.GE.AND P0, PT, R3, R6, PT ;  /* 0x000000060300720c */ /* 0x000fda0003f06270 */
[----:B------:R-:W-:Y:S05]  /*0bc0*/  @P0 EXIT ;  /* 0x000000000000094d */ /* 0x000fea0003800000 */
[----:B------:R-:W1:Y:S01]  /*0bd0*/  LDC.64 R2, c[0x0][0x390] ;  /* 0x0000e400ff027b82 */ /* 0x000e620000000a00 */
[----:B------:R-:W-:-:S04]  /*0be0*/  IMAD R23, R18, R6, R23 ;  /* 0x0000000612177224 */ /* 0x000fc800078e0217 */
[----:B-1----:R-:W-:-:S05]  /*0bf0*/  IMAD.WIDE R2, R23, 0x4, R2 ;  /* 0x0000000417027825 */ /* 0x002fca00078e0202 */
[----:B------:R-:W-:Y:S01]  /*0c00*/  STG.E desc[UR8][R2.64], R25 ;  /* 0x0000001902007986 */ /* 0x000fe2000c101908 */
[----:B------:R-:W-:Y:S05]  /*0c10*/  EXIT ;  /* 0x000000000000794d */ /* 0x000fea0003800000 */
.L_x_7:
[----:B------:R-:W-:-:S00]  /*0c20*/  BRA `(.L_x_7) ;  /* 0xfffffffc00fc7947 */ /* 0x000fc0000383ffff */
[----:B------:R-:W-:-:S00]  /*0c30*/  NOP ;  /* 0x0000000000007918 */ /* 0x000fc00000000000 */
        /* <DEDUP_REMOVED lines=12> */
.L_x_8:


//--------------------- .nv.shared._Z14gpu_mmul_tiledPKfS0_Pfii --------------------------
	.section	.nv.shared._Z14gpu_mmul_tiledPKfS0_Pfii,"aw",@nobits
	.sectionflags	@""
	.align	4
.nv.shared._Z14gpu_mmul_tiledPKfS0_Pfii:
	.zero		9216


//--------------------- .nv.shared.reserved.0     --------------------------
	.section	.nv.shared.reserved.0,"aw",@nobits
	.weak		__nv_reservedSMEM_offset_0_alias
	.size		__nv_reservedSMEM_offset_0_alias, 0, 64
	.other		__nv_reservedSMEM_offset_0_alias,@"STO_CUDA_RESERVED_SHARED STV_DEFAULT"
__nv_reservedSMEM_offset_0_alias:
	.zero		0
	.zero		64


//--------------------- .nv.constant0._Z14gpu_mmul_tiledPKfS0_Pfii --------------------------
	.section	.nv.constant0._Z14gpu_mmul_tiledPKfS0_Pfii,"a",@progbits
	.sectionflags	@""
	.align	4
.nv.constant0._Z14gpu_mmul_tiledPKfS0_Pfii:
	.zero		928


//--------------------- SYMBOLS --------------------------

	.type		.nv.reservedSmem.offset0,@object
	.size		.nv.reservedSmem.offset0,0x4
	.type		.nv.reservedSmem.cap,@object
	.size		.nv.reservedSmem.cap,0x4
